	.headerflags	@"EF_CUDA_TEXMODE_UNIFIED EF_CUDA_64BIT_ADDRESS EF_CUDA_ACCELERATORS EF_CUDA_SM90 EF_CUDA_VIRTUAL_SM(EF_CUDA_SM90)"
	.elftype	@"ET_EXEC"


//--------------------- .nv.info                  --------------------------
	.section	.nv.info,"",@"SHT_CUDA_INFO"
	.align	4


	//----- nvinfo : EIATTR_REGCOUNT
	.align		4
        /*0000*/ 	.byte	0x04, 0x2f
        /*0002*/ 	.short	(.L_3 - .L_2)
	.align		4
.L_2:
        /*0004*/ 	.word	index@(triton_poi_fused__native_batch_norm_legit_no_training_relu_6)
        /*0008*/ 	.word	0x00000011


	//----- nvinfo : EIATTR_MIN_STACK_SIZE
	.align		4
.L_3:
        /*000c*/ 	.byte	0x04, 0x12
        /*000e*/ 	.short	(.L_5 - .L_4)
	.align		4
.L_4:
        /*0010*/ 	.word	index@(triton_poi_fused__native_batch_norm_legit_no_training_relu_6)
        /*0014*/ 	.word	0x00000000


	//----- nvinfo : EIATTR_FRAME_SIZE
	.align		4
.L_5:
        /*0018*/ 	.byte	0x04, 0x11
        /*001a*/ 	.short	(.L_7 - .L_6)
	.align		4
.L_6:
        /*001c*/ 	.word	index@(triton_poi_fused__native_batch_norm_legit_no_training_relu_6)
        /*0020*/ 	.word	0x00000000


	//----- nvinfo : EIATTR_MIN_STACK_SIZE
	.align		4
.L_7:
        /*0024*/ 	.byte	0x04, 0x12
        /*0026*/ 	.short	(.L_9 - .L_8)
	.align		4
.L_8:
        /*0028*/ 	.word	index@(triton_poi_fused__native_batch_norm_legit_no_training_relu_6)
        /*002c*/ 	.word	0x00000000
.L_9:


//--------------------- .nv.info.triton_poi_fused__native_batch_norm_legit_no_training_relu_6 --------------------------
	.section	.nv.info.triton_poi_fused__native_batch_norm_legit_no_training_relu_6,"",@"SHT_CUDA_INFO"
	.sectionflags	@""
	.align	4


	//----- nvinfo : EIATTR_CUDA_API_VERSION
	.align		4
        /*0000*/ 	.byte	0x04, 0x37
        /*0002*/ 	.short	(.L_11 - .L_10)
.L_10:
        /*0004*/ 	.word	0x0000007c


	//----- nvinfo : EIATTR_KPARAM_INFO
	.align		4
.L_11:
        /*0008*/ 	.byte	0x04, 0x17
        /*000a*/ 	.short	(.L_13 - .L_12)
.L_12:
        /*000c*/ 	.word	0x00000000
        /*0010*/ 	.short	0x0006
        /*0012*/ 	.short	0x0030
        /*0014*/ 	.byte	0x00, 0xf0, 0x11, 0x00


	//----- nvinfo : EIATTR_KPARAM_INFO
	.align		4
.L_13:
        /*0018*/ 	.byte	0x04, 0x17
        /*001a*/ 	.short	(.L_15 - .L_14)
.L_14:
        /*001c*/ 	.word	0x00000000
        /*0020*/ 	.short	0x0005
        /*0022*/ 	.short	0x0028
        /*0024*/ 	.byte	0x00, 0xf4, 0x21, 0x00


	//----- nvinfo : EIATTR_KPARAM_INFO
	.align		4
.L_15:
        /*0028*/ 	.byte	0x04, 0x17
        /*002a*/ 	.short	(.L_17 - .L_16)
.L_16:
        /*002c*/ 	.word	0x00000000
        /*0030*/ 	.short	0x0004
        /*0032*/ 	.short	0x0020
        /*0034*/ 	.byte	0x00, 0xf4, 0x21, 0x00


	//----- nvinfo : EIATTR_KPARAM_INFO
	.align		4
.L_17:
        /*0038*/ 	.byte	0x04, 0x17
        /*003a*/ 	.short	(.L_19 - .L_18)
.L_18:
        /*003c*/ 	.word	0x00000000
        /*0040*/ 	.short	0x0003
        /*0042*/ 	.short	0x0018
        /*0044*/ 	.byte	0x00, 0xf4, 0x21, 0x00


	//----- nvinfo : EIATTR_KPARAM_INFO
	.align		4
.L_19:
        /*0048*/ 	.byte	0x04, 0x17
        /*004a*/ 	.short	(.L_21 - .L_20)
.L_20:
        /*004c*/ 	.word	0x00000000
        /*0050*/ 	.short	0x0002
        /*0052*/ 	.short	0x0010
        /*0054*/ 	.byte	0x00, 0xf4, 0x21, 0x00


	//----- nvinfo : EIATTR_KPARAM_INFO
	.align		4
.L_21:
        /*0058*/ 	.byte	0x04, 0x17
        /*005a*/ 	.short	(.L_23 - .L_22)
.L_22:
        /*005c*/ 	.word	0x00000000
        /*0060*/ 	.short	0x0001
        /*0062*/ 	.short	0x0008
        /*0064*/ 	.byte	0x00, 0xf4, 0x21, 0x00


	//----- nvinfo : EIATTR_KPARAM_INFO
	.align		4
.L_23:
        /*0068*/ 	.byte	0x04, 0x17
        /*006a*/ 	.short	(.L_25 - .L_24)
.L_24:
        /*006c*/ 	.word	0x00000000
        /*0070*/ 	.short	0x0000
        /*0072*/ 	.short	0x0000
        /*0074*/ 	.byte	0x00, 0xf4, 0x21, 0x00


	//----- nvinfo : EIATTR_SPARSE_MMA_MASK
	.align		4
.L_25:
        /*0078*/ 	.byte	0x03, 0x50
        /*007a*/ 	.short	0x0000


	//----- nvinfo : EIATTR_MAXREG_COUNT
	.align		4
        /*007c*/ 	.byte	0x03, 0x1b
        /*007e*/ 	.short	0x00ff


	//----- nvinfo : EIATTR_EXIT_INSTR_OFFSETS
	.align		4
        /*0080*/ 	.byte	0x04, 0x1c
        /*0082*/ 	.short	(.L_27 - .L_26)


	//   ....[0]....
.L_26:
        /*0084*/ 	.word	0x00000360


	//----- nvinfo : EIATTR_REQNTID
	.align		4
.L_27:
        /*0088*/ 	.byte	0x04, 0x10
        /*008a*/ 	.short	(.L_29 - .L_28)
.L_28:
        /*008c*/ 	.word	0x00000080
        /*0090*/ 	.word	0x00000001
        /*0094*/ 	.word	0x00000001


	//----- nvinfo : EIATTR_CBANK_PARAM_SIZE
	.align		4
.L_29:
        /*0098*/ 	.byte	0x03, 0x19
        /*009a*/ 	.short	0x0034


	//----- nvinfo : EIATTR_PARAM_CBANK
	.align		4
        /*009c*/ 	.byte	0x04, 0x0a
        /*009e*/ 	.short	(.L_31 - .L_30)
	.align		4
.L_30:
        /*00a0*/ 	.word	index@(.nv.constant0.triton_poi_fused__native_batch_norm_legit_no_training_relu_6)
        /*00a4*/ 	.short	0x0210
        /*00a6*/ 	.short	0x0034


	//----- nvinfo : EIATTR_SW_WAR
	.align		4
.L_31:
        /*00a8*/ 	.byte	0x04, 0x36
        /*00aa*/ 	.short	(.L_33 - .L_32)
.L_32:
        /*00ac*/ 	.word	0x00000008
.L_33:


//--------------------- .nv.callgraph             --------------------------
	.section	.nv.callgraph,"",@"SHT_CUDA_CALLGRAPH"
	.align	4
	.sectionentsize	8
	.align		4
        /*0000*/ 	.word	0x00000000
	.align		4
        /*0004*/ 	.word	0xffffffff
	.align		4
        /*0008*/ 	.word	0x00000000
	.align		4
        /*000c*/ 	.word	0xfffffffe
	.align		4
        /*0010*/ 	.word	0x00000000
	.align		4
        /*0014*/ 	.word	0xfffffffd
	.align		4
        /*0018*/ 	.word	0x00000000
	.align		4
        /*001c*/ 	.word	0xfffffffc


//--------------------- .nv.constant4             --------------------------
	.section	.nv.constant4,"a",@progbits
	.align	8
	.align		8
.nv.constant4:
        /*0000*/ 	.dword	_$_str
	.align		8
        /*0008*/ 	.dword	_$_str_$_2


//--------------------- .text.triton_poi_fused__native_batch_norm_legit_no_training_relu_6 --------------------------
	.section	.text.triton_poi_fused__native_batch_norm_legit_no_training_relu_6,"ax",@progbits
	.align	128
        .global         triton_poi_fused__native_batch_norm_legit_no_training_relu_6
        .type           triton_poi_fused__native_batch_norm_legit_no_training_relu_6,@function
        .size           triton_poi_fused__native_batch_norm_legit_no_training_relu_6,(.L_x_1 - triton_poi_fused__native_batch_norm_legit_no_training_relu_6)
        .other          triton_poi_fused__native_batch_norm_legit_no_training_relu_6,@"STO_CUDA_ENTRY STV_DEFAULT"
triton_poi_fused__native_batch_norm_legit_no_training_relu_6:
.text.triton_poi_fused__native_batch_norm_legit_no_training_relu_6:
[----:B------:R-:W-:Y:S01]  /*0000*/  LDC R1, c[0x0][0x28] ;  /* 0x00000a00ff017b82 */ /* 0x000fe20000000800 */
[----:B------:R-:W1:Y:S07]  /*0010*/  S2R R0, SR_TID.X ;  /* 0x0000000000007919 */ /* 0x000e6e0000002100 */
[----:B------:R-:W2:Y:S01]  /*0020*/  LDC.64 R6, c[0x0][0x220] ;  /* 0x00008800ff067b82 */ /* 0x000ea20000000a00 */
[----:B------:R-:W-:Y:S01]  /*0030*/  ULDC.64 UR4, c[0x0][0x208] ;  /* 0x0000820000047ab9 */ /* 0x000fe20000000a00 */
[----:B------:R-:W3:Y:S06]  /*0040*/  S2R R5, SR_CTAID.X ;  /* 0x0000000000057919 */ /* 0x000eec0000002500 */
[----:B------:R-:W4:Y:S08]  /*0050*/  LDC.64 R8, c[0x0][0x228] ;  /* 0x00008a00ff087b82 */ /* 0x000f300000000a00 */
[----:B------:R-:W5:Y:S01]  /*0060*/  LDC.64 R10, c[0x0][0x230] ;  /* 0x00008c00ff0a7b82 */ /* 0x000f620000000a00 */
[----:B-1----:R-:W-:-:S02]  /*0070*/  SHF.L.U32 R0, R0, 0x1, RZ ;  /* 0x0000000100007819 */ /* 0x002fc400000006ff */
[----:B---3--:R-:W-:Y:S02]  /*0080*/  SHF.R.S32.HI R3, RZ, 0x17, R5 ;  /* 0x00000017ff037819 */ /* 0x008fe40000011405 */
[----:B------:R-:W-:Y:S02]  /*0090*/  LOP3.LUT R0, R0, 0xfe, RZ, 0xc0, !PT ;  /* 0x000000fe00007812 */ /* 0x000fe400078ec0ff */
[----:B------:R-:W-:Y:S02]  /*00a0*/  SGXT R3, R3, 0x1 ;  /* 0x000000010303781a */ /* 0x000fe40000000200 */
[----:B------:R-:W-:Y:S02]  /*00b0*/  LEA R0, R5, R0, 0x8 ;  /* 0x0000000005007211 */ /* 0x000fe400078e40ff */
[----:B------:R-:W1:Y:S02]  /*00c0*/  LDC.64 R4, c[0x0][0x218] ;  /* 0x00008600ff047b82 */ /* 0x000e640000000a00 */
[----:B------:R-:W-:-:S04]  /*00d0*/  LEA.HI R3, R3, R0, RZ, 0x2 ;  /* 0x0000000003037211 */ /* 0x000fc800078f10ff */
[--C-:B------:R-:W-:Y:S02]  /*00e0*/  SHF.R.S32.HI R2, RZ, 0x2, R3.reuse ;  /* 0x00000002ff027819 */ /* 0x100fe40000011403 */
[----:B------:R-:W-:-:S04]  /*00f0*/  SHF.R.S32.HI R3, RZ, 0x1f, R3 ;  /* 0x0000001fff037819 */ /* 0x000fc80000011403 */
[----:B------:R-:W-:-:S04]  /*0100*/  LEA.HI R3, R3, R2, RZ, 0x9 ;  /* 0x0000000203037211 */ /* 0x000fc800078f48ff */
[----:B------:R-:W-:-:S04]  /*0110*/  LOP3.LUT R3, R3, 0xfffffe00, RZ, 0xc0, !PT ;  /* 0xfffffe0003037812 */ /* 0x000fc800078ec0ff */
[----:B------:R-:W-:Y:S02]  /*0120*/  IADD3 R13, R2, -R3, RZ ;  /* 0x80000003020d7210 */ /* 0x000fe40007ffe0ff */
[----:B------:R-:W3:Y:S03]  /*0130*/  LDC.64 R2, c[0x0][0x210] ;  /* 0x00008400ff027b82 */ /* 0x000ee60000000a00 */
[----:B--2---:R-:W-:-:S06]  /*0140*/  IMAD.WIDE R6, R13, 0x4, R6 ;  /* 0x000000040d067825 */ /* 0x004fcc00078e0206 */
[----:B------:R-:W2:Y:S01]  /*0150*/  LDG.E.EL R6, desc[UR4][R6.64] ;  /* 0x0000000406067981 */ /* 0x000ea2000c2e1900 */
[----:B-1----:R-:W-:-:S05]  /*0160*/  IMAD.WIDE R4, R13, 0x4, R4 ;  /* 0x000000040d047825 */ /* 0x002fca00078e0204 */
[----:B------:R1:W2:Y:S01]  /*0170*/  LDG.E.EL R12, desc[UR4][R4.64] ;  /* 0x00000004040c7981 */ /* 0x0002a2000c2e1900 */
[----:B---3--:R-:W-:Y:S01]  /*0180*/  IMAD.WIDE R2, R0, 0x4, R2 ;  /* 0x0000000400027825 */ /* 0x008fe200078e0202 */
[----:B------:R-:W-:Y:S01]  /*0190*/  HFMA2.MMA R14, -RZ, RZ, 1.625, 0 ;  /* 0x3e800000ff0e7435 */ /* 0x000fe200000001ff */
[----:B-1----:R-:W1:Y:S04]  /*01a0*/  LDC.64 R4, c[0x0][0x238] ;  /* 0x00008e00ff047b82 */ /* 0x002e680000000a00 */
[----:B------:R-:W3:Y:S01]  /*01b0*/  LDG.E.64 R2, desc[UR4][R2.64] ;  /* 0x0000000402027981 */ /* 0x000ee2000c1e1b00 */
[----:B----4-:R-:W-:-:S04]  /*01c0*/  IMAD.WIDE R8, R13, 0x4, R8 ;  /* 0x000000040d087825 */ /* 0x010fc800078e0208 */
[----:B-----5:R-:W-:Y:S02]  /*01d0*/  IMAD.WIDE R10, R13, 0x4, R10 ;  /* 0x000000040d0a7825 */ /* 0x020fe400078e020a */
[----:B------:R-:W4:Y:S04]  /*01e0*/  LDG.E.EL R8, desc[UR4][R8.64] ;  /* 0x0000000408087981 */ /* 0x000f28000c2e1900 */
[----:B------:R-:W4:Y:S01]  /*01f0*/  LDG.E.EL R11, desc[UR4][R10.64] ;  /* 0x000000040a0b7981 */ /* 0x000f22000c2e1900 */
[----:B-1----:R-:W-:-:S04]  /*0200*/  IMAD.WIDE R4, R0, 0x4, R4 ;  /* 0x0000000400047825 */ /* 0x002fc800078e0204 */
[----:B--2---:R-:W-:-:S04]  /*0210*/  FADD R6, R6, 9.9999997473787516356e-06 ;  /* 0x3727c5ac06067421 */ /* 0x004fc80000000000 */
[----:B------:R-:W1:Y:S02]  /*0220*/  MUFU.SQRT R7, R6 ;  /* 0x0000000600077308 */ /* 0x000e640000002000 */
[C---:B-1----:R-:W-:Y:S02]  /*0230*/  FSETP.GT.AND P0, PT, R7.reuse, 8.50705917302346158658e+37, PT ;  /* 0x7e8000000700780b */ /* 0x042fe40003f04000 */
[----:B------:R-:W-:-:S11]  /*0240*/  FSETP.GEU.AND P1, PT, R7, 1.175494350822287508e-38, PT ;  /* 0x008000000700780b */ /* 0x000fd60003f2e000 */
[----:B------:R-:W-:-:S04]  /*0250*/  @P0 FMUL R7, R7, 0.25 ;  /* 0x3e80000007070820 */ /* 0x000fc80000400000 */
[----:B------:R-:W-:-:S06]  /*0260*/  @!P1 FMUL R7, R7, 16777216 ;  /* 0x4b80000007079820 */ /* 0x000fcc0000400000 */
[----:B------:R-:W1:Y:S01]  /*0270*/  MUFU.RCP R7, R7 ;  /* 0x0000000700077308 */ /* 0x000e620000001000 */
[----:B------:R-:W-:Y:S01]  /*0280*/  FSEL R14, R14, 1, P0 ;  /* 0x3f8000000e0e7808 */ /* 0x000fe20000000000 */
[----:B---3--:R-:W-:-:S04]  /*0290*/  FADD R2, R2, -R12 ;  /* 0x8000000c02027221 */ /* 0x008fc80000000000 */
[----:B------:R-:W-:Y:S01]  /*02a0*/  @!P1 FMUL R14, R14, 16777216 ;  /* 0x4b8000000e0e9820 */ /* 0x000fe20000400000 */
[----:B------:R-:W-:-:S03]  /*02b0*/  FADD R3, R3, -R12 ;  /* 0x8000000c03037221 */ /* 0x000fc60000000000 */
[----:B-1----:R-:W-:-:S04]  /*02c0*/  FMUL R14, R7, R14 ;  /* 0x0000000e070e7220 */ /* 0x002fc80000400000 */
[-C--:B------:R-:W-:Y:S01]  /*02d0*/  FMUL R2, R2, R14.reuse ;  /* 0x0000000e02027220 */ /* 0x080fe20000400000 */
[----:B------:R-:W-:-:S03]  /*02e0*/  FMUL R14, R3, R14 ;  /* 0x0000000e030e7220 */ /* 0x000fc60000400000 */
[C-C-:B----4-:R-:W-:Y:S01]  /*02f0*/  FFMA R2, R8.reuse, R2, R11.reuse ;  /* 0x0000000208027223 */ /* 0x150fe2000000000b */
[----:B------:R-:W-:-:S04]  /*0300*/  FFMA R14, R8, R14, R11 ;  /* 0x0000000e080e7223 */ /* 0x000fc8000000000b */
[----:B------:R-:W-:Y:S02]  /*0310*/  FSETP.GEU.AND P0, PT, R2, RZ, PT ;  /* 0x000000ff0200720b */ /* 0x000fe40003f0e000 */
[----:B------:R-:W-:Y:S02]  /*0320*/  FSETP.GEU.AND P1, PT, R14, RZ, PT ;  /* 0x000000ff0e00720b */ /* 0x000fe40003f2e000 */
[----:B------:R-:W-:Y:S02]  /*0330*/  FSEL R2, R2, RZ, P0 ;  /* 0x000000ff02027208 */ /* 0x000fe40000000000 */
[----:B------:R-:W-:-:S05]  /*0340*/  FSEL R3, R14, RZ, P1 ;  /* 0x000000ff0e037208 */ /* 0x000fca0000800000 */
[----:B------:R-:W-:Y:S01]  /*0350*/  STG.E.64 desc[UR4][R4.64], R2 ;  /* 0x0000000204007986 */ /* 0x000fe2000c101b04 */
[----:B------:R-:W-:Y:S05]  /*0360*/  EXIT ;  /* 0x000000000000794d */ /* 0x000fea0003800000 */
.L_x_0:
[----:B------:R-:W-:-:S00]  /*0370*/  BRA `(.L_x_0) ;  /* 0xfffffffc00fc7947 */ /* 0x000fc0000383ffff */
[----:B------:R-:W-:-:S00]  /*0380*/  NOP ;  /* 0x0000000000007918 */ /* 0x000fc00000000000 */
[----:B------:R-:W-:-:S00]  /*0390*/  NOP ;  /* 0x0000000000007918 */ /* 0x000fc00000000000 */
[----:B------:R-:W-:-:S00]  /*03a0*/  NOP ;  /* 0x0000000000007918 */ /* 0x000fc00000000000 */
[----:B------:R-:W-:-:S00]  /*03b0*/  NOP ;  /* 0x0000000000007918 */ /* 0x000fc00000000000 */
[----:B------:R-:W-:-:S00]  /*03c0*/  NOP ;  /* 0x0000000000007918 */ /* 0x000fc00000000000 */
[----:B------:R-:W-:-:S00]  /*03d0*/  NOP ;  /* 0x0000000000007918 */ /* 0x000fc00000000000 */
[----:B------:R-:W-:-:S00]  /*03e0*/  NOP ;  /* 0x0000000000007918 */ /* 0x000fc00000000000 */
[----:B------:R-:W-:-:S00]  /*03f0*/  NOP ;  /* 0x0000000000007918 */ /* 0x000fc00000000000 */
.L_x_1:


//--------------------- .nv.global.init           --------------------------
	.section	.nv.global.init,"aw",@progbits
.nv.global.init:
	.type		_$_str,@object
	.size		_$_str,(_$_str_$_2 - _$_str)
_$_str:
        /*0000*/ 	.byte	0x5f, 0x5f, 0x43, 0x55, 0x44, 0x41, 0x5f, 0x46, 0x54, 0x5a, 0x00
	.type		_$_str_$_2,@object
	.size		_$_str_$_2,(.L_1 - _$_str_$_2)
_$_str_$_2:
        /*000b*/ 	.byte	0x5f, 0x5f, 0x43, 0x55, 0x44, 0x41, 0x5f, 0x50, 0x52, 0x45, 0x43, 0x5f, 0x53, 0x51, 0x52, 0x54
        /*001b*/ 	.byte	0x00
.L_1:


//--------------------- .nv.constant0.triton_poi_fused__native_batch_norm_legit_no_training_relu_6 --------------------------
	.section	.nv.constant0.triton_poi_fused__native_batch_norm_legit_no_training_relu_6,"a",@progbits
	.sectionflags	@""
	.align	4
.nv.constant0.triton_poi_fused__native_batch_norm_legit_no_training_relu_6:
	.zero		580
